//
// Generated by NVIDIA NVVM Compiler
//
// Compiler Build ID: CL-36424714
// Cuda compilation tools, release 13.0, V13.0.88
// Based on NVVM 20.0.0
//

.version 9.0
.target sm_100
.address_size 64

	// .globl	G0_d_gpu

.visible .entry G0_d_gpu(
	.param .u64 .ptr .align 1 G0_d_gpu_param_0,
	.param .u32 G0_d_gpu_param_1,
	.param .u64 .ptr .align 1 G0_d_gpu_param_2,
	.param .u64 .ptr .align 1 G0_d_gpu_param_3,
	.param .u64 .ptr .align 1 G0_d_gpu_param_4,
	.param .u64 .ptr .align 1 G0_d_gpu_param_5,
	.param .u64 .ptr .align 1 G0_d_gpu_param_6,
	.param .u32 G0_d_gpu_param_7
)
{
	.reg .pred 	%p<3>;
	.reg .b32 	%r<19>;
	.reg .b64 	%rd<32>;
	.reg .b64 	%fd<22>;

	ld.param.u64 	%rd7, [G0_d_gpu_param_0];
	ld.param.u32 	%r6, [G0_d_gpu_param_1];
	ld.param.u64 	%rd8, [G0_d_gpu_param_2];
	ld.param.u64 	%rd9, [G0_d_gpu_param_3];
	ld.param.u64 	%rd6, [G0_d_gpu_param_4];
	ld.param.u64 	%rd10, [G0_d_gpu_param_5];
	ld.param.u64 	%rd11, [G0_d_gpu_param_6];
	ld.param.u32 	%r5, [G0_d_gpu_param_7];
	cvta.to.global.u64 	%rd1, %rd7;
	cvta.to.global.u64 	%rd2, %rd9;
	cvta.to.global.u64 	%rd3, %rd10;
	cvta.to.global.u64 	%rd4, %rd8;
	cvta.to.global.u64 	%rd5, %rd11;
	mov.u32 	%r7, %ctaid.x;
	mov.u32 	%r8, %ntid.x;
	mov.u32 	%r9, %tid.x;
	mad.lo.s32 	%r1, %r7, %r8, %r9;
	mov.u32 	%r10, %ctaid.y;
	mov.u32 	%r11, %ntid.y;
	mov.u32 	%r12, %tid.y;
	mad.lo.s32 	%r13, %r10, %r11, %r12;
	mad.lo.s32 	%r3, %r6, %r1, %r13;
	max.s32 	%r14, %r1, %r13;
	setp.ge.s32 	%p1, %r14, %r6;
	@%p1 bra 	$L__BB0_4;
	setp.ne.s32 	%p2, %r1, %r13;
	@%p2 bra 	$L__BB0_3;
	ld.global.f64 	%fd14, [%rd5];
	mad.lo.s32 	%r18, %r5, %r6, %r1;
	mul.wide.s32 	%rd25, %r18, 8;
	add.s64 	%rd26, %rd4, %rd25;
	ld.global.f64 	%fd15, [%rd26];
	mul.wide.u32 	%rd27, %r1, 8;
	add.s64 	%rd28, %rd3, %rd27;
	ld.global.f64 	%fd16, [%rd28];
	mul.f64 	%fd17, %fd15, %fd16;
	mul.f64 	%fd18, %fd14, %fd17;
	add.s64 	%rd29, %rd2, %rd25;
	ld.global.f64 	%fd19, [%rd29];
	mul.wide.s32 	%rd30, %r3, 8;
	add.s64 	%rd31, %rd1, %rd30;
	ld.global.f64 	%fd20, [%rd31];
	fma.rn.f64 	%fd21, %fd19, %fd18, %fd20;
	st.global.f64 	[%rd31], %fd21;
	bra.uni 	$L__BB0_4;
$L__BB0_3:
	cvta.to.global.u64 	%rd12, %rd6;
	mul.lo.s32 	%r15, %r5, %r6;
	add.s32 	%r16, %r15, %r1;
	mul.wide.s32 	%rd13, %r16, 8;
	add.s64 	%rd14, %rd4, %rd13;
	ld.global.f64 	%fd1, [%rd14];
	mul.wide.u32 	%rd15, %r13, 8;
	add.s64 	%rd16, %rd3, %rd15;
	ld.global.f64 	%fd2, [%rd16];
	mul.f64 	%fd3, %fd1, %fd2;
	add.s64 	%rd17, %rd2, %rd13;
	ld.global.f64 	%fd4, [%rd17];
	add.s32 	%r17, %r15, %r13;
	mul.wide.s32 	%rd18, %r17, 8;
	add.s64 	%rd19, %rd2, %rd18;
	ld.global.f64 	%fd5, [%rd19];
	sub.f64 	%fd6, %fd4, %fd5;
	mul.f64 	%fd7, %fd3, %fd6;
	add.s64 	%rd20, %rd12, %rd15;
	ld.global.f64 	%fd8, [%rd20];
	mul.wide.s32 	%rd21, %r1, 8;
	add.s64 	%rd22, %rd12, %rd21;
	ld.global.f64 	%fd9, [%rd22];
	sub.f64 	%fd10, %fd8, %fd9;
	div.rn.f64 	%fd11, %fd7, %fd10;
	mul.wide.s32 	%rd23, %r3, 8;
	add.s64 	%rd24, %rd1, %rd23;
	ld.global.f64 	%fd12, [%rd24];
	add.f64 	%fd13, %fd12, %fd11;
	st.global.f64 	[%rd24], %fd13;
$L__BB0_4:
	ret;

}
	// .globl	G1_d_gpu
.visible .entry G1_d_gpu(
	.param .u64 .ptr .align 1 G1_d_gpu_param_0,
	.param .u32 G1_d_gpu_param_1,
	.param .u64 .ptr .align 1 G1_d_gpu_param_2,
	.param .u64 .ptr .align 1 G1_d_gpu_param_3,
	.param .u64 .ptr .align 1 G1_d_gpu_param_4,
	.param .u32 G1_d_gpu_param_5,
	.param .u64 .ptr .align 1 G1_d_gpu_param_6
)
{
	.reg .pred 	%p<2>;
	.reg .b32 	%r<19>;
	.reg .b64 	%rd<20>;
	.reg .b64 	%fd<7>;

	ld.param.u64 	%rd1, [G1_d_gpu_param_0];
	ld.param.u32 	%r6, [G1_d_gpu_param_1];
	ld.param.u64 	%rd2, [G1_d_gpu_param_2];
	ld.param.u64 	%rd3, [G1_d_gpu_param_3];
	ld.param.u64 	%rd4, [G1_d_gpu_param_4];
	ld.param.u32 	%r5, [G1_d_gpu_param_5];
	ld.param.u64 	%rd5, [G1_d_gpu_param_6];
	cvta.to.global.u64 	%rd6, %rd5;
	mov.u32 	%r7, %ctaid.x;
	mov.u32 	%r8, %ntid.x;
	mov.u32 	%r9, %tid.x;
	mad.lo.s32 	%r1, %r7, %r8, %r9;
	mov.u32 	%r10, %ctaid.y;
	mov.u32 	%r11, %ntid.y;
	mov.u32 	%r12, %tid.y;
	mad.lo.s32 	%r13, %r10, %r11, %r12;
	mul.wide.s32 	%rd7, %r5, 4;
	add.s64 	%rd8, %rd6, %rd7;
	ld.global.u32 	%r14, [%rd8];
	mad.lo.s32 	%r15, %r14, %r6, %r1;
	mul.lo.s32 	%r3, %r15, %r6;
	max.s32 	%r16, %r1, %r13;
	setp.ge.s32 	%p1, %r16, %r6;
	@%p1 bra 	$L__BB1_2;
	cvta.to.global.u64 	%rd9, %rd2;
	cvta.to.global.u64 	%rd10, %rd4;
	cvta.to.global.u64 	%rd11, %rd3;
	cvta.to.global.u64 	%rd12, %rd1;
	mad.lo.s32 	%r17, %r5, %r6, %r1;
	mul.wide.s32 	%rd13, %r17, 8;
	add.s64 	%rd14, %rd9, %rd13;
	ld.global.f64 	%fd1, [%rd14];
	mul.wide.u32 	%rd15, %r13, 8;
	add.s64 	%rd16, %rd10, %rd15;
	ld.global.f64 	%fd2, [%rd16];
	mul.f64 	%fd3, %fd1, %fd2;
	add.s64 	%rd17, %rd11, %rd13;
	ld.global.f64 	%fd4, [%rd17];
	add.s32 	%r18, %r3, %r13;
	mul.wide.s32 	%rd18, %r18, 8;
	add.s64 	%rd19, %rd12, %rd18;
	ld.global.f64 	%fd5, [%rd19];
	fma.rn.f64 	%fd6, %fd3, %fd4, %fd5;
	st.global.f64 	[%rd19], %fd6;
$L__BB1_2:
	ret;

}


// ===== COMPILED SASS (sm_100) =====

	.target	sm_100

	.elftype	@"ET_EXEC"


//--------------------- .note.nv.tkinfo           --------------------------
	.section	.note.nv.tkinfo,"",@"SHT_NOTE"
	.sectionflags	@"SHF_NOTE_NV_TKINFO"
	.tkinfo
        /*0018*/ 	.word	0x00000002
        /*0030*/ 	.string	""
        /*0030*/ 	.string	"ptxas"
        /*0030*/ 	.string	"Cuda compilation tools, release 13.0, V13.0.88"
        /*0030*/ 	.string	"Build cuda_13.0.r13.0/compiler.36424714_0"
        /*0030*/ 	.string	"-arch sm_100 -m 64 "



//--------------------- .note.nv.cuinfo           --------------------------
	.section	.note.nv.cuinfo,"",@"SHT_NOTE"
	.sectionflags	@"SHF_NOTE_NV_CUINFO"
        /*0018*/ 	.short	0x0002
        /*001a*/ 	.short	0x0064
        /*001c*/ 	.short	0x0082
	.zero		2


//--------------------- .nv.info                  --------------------------
	.section	.nv.info,"",@"SHT_CUDA_INFO"
	.align	4


	//----- nvinfo : EIATTR_REGCOUNT
	.align		4
        /*0000*/ 	.byte	0x04, 0x2f
        /*0002*/ 	.short	(.L_1 - .L_0)
	.align		4
.L_0:
        /*0004*/ 	.word	index@(G0_d_gpu)
        /*0008*/ 	.word	0x00000019


	//----- nvinfo : EIATTR_FRAME_SIZE
	.align		4
.L_1:
        /*000c*/ 	.byte	0x04, 0x11
        /*000e*/ 	.short	(.L_3 - .L_2)
	.align		4
.L_2:
        /*0010*/ 	.word	index@($__internal_0_$__cuda_sm20_div_rn_f64_full)
        /*0014*/ 	.word	0x00000000


	//----- nvinfo : EIATTR_FRAME_SIZE
	.align		4
.L_3:
        /*0018*/ 	.byte	0x04, 0x11
        /*001a*/ 	.short	(.L_5 - .L_4)
	.align		4
.L_4:
        /*001c*/ 	.word	index@(G0_d_gpu)
        /*0020*/ 	.word	0x00000000


	//----- nvinfo : EIATTR_REGCOUNT
	.align		4
.L_5:
        /*0024*/ 	.byte	0x04, 0x2f
        /*0026*/ 	.short	(.L_7 - .L_6)
	.align		4
.L_6:
        /*0028*/ 	.word	index@(G1_d_gpu)
        /*002c*/ 	.word	0x00000012


	//----- nvinfo : EIATTR_FRAME_SIZE
	.align		4
.L_7:
        /*0030*/ 	.byte	0x04, 0x11
        /*0032*/ 	.short	(.L_9 - .L_8)
	.align		4
.L_8:
        /*0034*/ 	.word	index@(G1_d_gpu)
        /*0038*/ 	.word	0x00000000


	//----- nvinfo : EIATTR_MIN_STACK_SIZE
	.align		4
.L_9:
        /*003c*/ 	.byte	0x04, 0x12
        /*003e*/ 	.short	(.L_11 - .L_10)
	.align		4
.L_10:
        /*0040*/ 	.word	index@(G1_d_gpu)
        /*0044*/ 	.word	0x00000000


	//----- nvinfo : EIATTR_MIN_STACK_SIZE
	.align		4
.L_11:
        /*0048*/ 	.byte	0x04, 0x12
        /*004a*/ 	.short	(.L_13 - .L_12)
	.align		4
.L_12:
        /*004c*/ 	.word	index@(G0_d_gpu)
        /*0050*/ 	.word	0x00000000
.L_13:


//--------------------- .nv.compat                --------------------------
	.section	.nv.compat,"",@"SHT_CUDA_COMPAT_INFO"
	.align	4
        /*0000*/ 	.byte	0x02, 0x09, 0x00, 0x00, 0x02, 0x02, 0x01, 0x00, 0x02, 0x05, 0x05, 0x00, 0x03, 0x07, 0x01, 0x01
        /*0010*/ 	.byte	0x02, 0x03, 0x00, 0x00, 0x02, 0x06, 0x01, 0x00, 0x04, 0x0b, 0x08, 0x00, 0x01, 0x00, 0x00, 0x00
        /*0020*/ 	.byte	0x00, 0x00, 0x00, 0x00


//--------------------- .nv.info.G1_d_gpu         --------------------------
	.section	.nv.info.G1_d_gpu,"",@"SHT_CUDA_INFO"
	.sectionflags	@""
	.align	4


	//----- nvinfo : EIATTR_CUDA_API_VERSION
	.align		4
        /*0000*/ 	.byte	0x04, 0x37
        /*0002*/ 	.short	(.L_15 - .L_14)
.L_14:
        /*0004*/ 	.word	0x00000082


	//----- nvinfo : EIATTR_KPARAM_INFO
	.align		4
.L_15:
        /*0008*/ 	.byte	0x04, 0x17
        /*000a*/ 	.short	(.L_17 - .L_16)
.L_16:
        /*000c*/ 	.word	0x00000000
        /*0010*/ 	.short	0x0006
        /*0012*/ 	.short	0x0030
        /*0014*/ 	.byte	0x00, 0xf5, 0x21, 0x00


	//----- nvinfo : EIATTR_KPARAM_INFO
	.align		4
.L_17:
        /*0018*/ 	.byte	0x04, 0x17
        /*001a*/ 	.short	(.L_19 - .L_18)
.L_18:
        /*001c*/ 	.word	0x00000000
        /*0020*/ 	.short	0x0005
        /*0022*/ 	.short	0x0028
        /*0024*/ 	.byte	0x00, 0xf0, 0x11, 0x00


	//----- nvinfo : EIATTR_KPARAM_INFO
	.align		4
.L_19:
        /*0028*/ 	.byte	0x04, 0x17
        /*002a*/ 	.short	(.L_21 - .L_20)
.L_20:
        /*002c*/ 	.word	0x00000000
        /*0030*/ 	.short	0x0004
        /*0032*/ 	.short	0x0020
        /*0034*/ 	.byte	0x00, 0xf5, 0x21, 0x00


	//----- nvinfo : EIATTR_KPARAM_INFO
	.align		4
.L_21:
        /*0038*/ 	.byte	0x04, 0x17
        /*003a*/ 	.short	(.L_23 - .L_22)
.L_22:
        /*003c*/ 	.word	0x00000000
        /*0040*/ 	.short	0x0003
        /*0042*/ 	.short	0x0018
        /*0044*/ 	.byte	0x00, 0xf5, 0x21, 0x00


	//----- nvinfo : EIATTR_KPARAM_INFO
	.align		4
.L_23:
        /*0048*/ 	.byte	0x04, 0x17
        /*004a*/ 	.short	(.L_25 - .L_24)
.L_24:
        /*004c*/ 	.word	0x00000000
        /*0050*/ 	.short	0x0002
        /*0052*/ 	.short	0x0010
        /*0054*/ 	.byte	0x00, 0xf5, 0x21, 0x00


	//----- nvinfo : EIATTR_KPARAM_INFO
	.align		4
.L_25:
        /*0058*/ 	.byte	0x04, 0x17
        /*005a*/ 	.short	(.L_27 - .L_26)
.L_26:
        /*005c*/ 	.word	0x00000000
        /*0060*/ 	.short	0x0001
        /*0062*/ 	.short	0x0008
        /*0064*/ 	.byte	0x00, 0xf0, 0x11, 0x00


	//----- nvinfo : EIATTR_KPARAM_INFO
	.align		4
.L_27:
        /*0068*/ 	.byte	0x04, 0x17
        /*006a*/ 	.short	(.L_29 - .L_28)
.L_28:
        /*006c*/ 	.word	0x00000000
        /*0070*/ 	.short	0x0000
        /*0072*/ 	.short	0x0000
        /*0074*/ 	.byte	0x00, 0xf5, 0x21, 0x00


	//----- nvinfo : EIATTR_SPARSE_MMA_MASK
	.align		4
.L_29:
        /*0078*/ 	.byte	0x03, 0x50
        /*007a*/ 	.short	0x0000


	//----- nvinfo : EIATTR_MAXREG_COUNT
	.align		4
        /*007c*/ 	.byte	0x03, 0x1b
        /*007e*/ 	.short	0x00ff


	//----- nvinfo : EIATTR_MERCURY_ISA_VERSION
	.align		4
        /*0080*/ 	.byte	0x03, 0x5f
        /*0082*/ 	.short	0x0101


	//----- nvinfo : EIATTR_VRC_CTA_INIT_COUNT
	.align		4
        /*0084*/ 	.byte	0x02, 0x4a
	.zero		1
	.zero		1


	//----- nvinfo : EIATTR_EXIT_INSTR_OFFSETS
	.align		4
        /*0088*/ 	.byte	0x04, 0x1c
        /*008a*/ 	.short	(.L_31 - .L_30)


	//   ....[0]....
.L_30:
        /*008c*/ 	.word	0x000000c0


	//   ....[1]....
        /*0090*/ 	.word	0x00000240


	//----- nvinfo : EIATTR_CBANK_PARAM_SIZE
	.align		4
.L_31:
        /*0094*/ 	.byte	0x03, 0x19
        /*0096*/ 	.short	0x0038


	//----- nvinfo : EIATTR_PARAM_CBANK
	.align		4
        /*0098*/ 	.byte	0x04, 0x0a
        /*009a*/ 	.short	(.L_33 - .L_32)
	.align		4
.L_32:
        /*009c*/ 	.word	index@(.nv.constant0.G1_d_gpu)
        /*00a0*/ 	.short	0x0380
        /*00a2*/ 	.short	0x0038


	//----- nvinfo : EIATTR_SW_WAR
	.align		4
.L_33:
        /*00a4*/ 	.byte	0x04, 0x36
        /*00a6*/ 	.short	(.L_35 - .L_34)
.L_34:
        /*00a8*/ 	.word	0x00000008
.L_35:


//--------------------- .nv.info.G0_d_gpu         --------------------------
	.section	.nv.info.G0_d_gpu,"",@"SHT_CUDA_INFO"
	.sectionflags	@""
	.align	4


	//----- nvinfo : EIATTR_CUDA_API_VERSION
	.align		4
        /*0000*/ 	.byte	0x04, 0x37
        /*0002*/ 	.short	(.L_37 - .L_36)
.L_36:
        /*0004*/ 	.word	0x00000082


	//----- nvinfo : EIATTR_KPARAM_INFO
	.align		4
.L_37:
        /*0008*/ 	.byte	0x04, 0x17
        /*000a*/ 	.short	(.L_39 - .L_38)
.L_38:
        /*000c*/ 	.word	0x00000000
        /*0010*/ 	.short	0x0007
        /*0012*/ 	.short	0x0038
        /*0014*/ 	.byte	0x00, 0xf0, 0x11, 0x00


	//----- nvinfo : EIATTR_KPARAM_INFO
	.align		4
.L_39:
        /*0018*/ 	.byte	0x04, 0x17
        /*001a*/ 	.short	(.L_41 - .L_40)
.L_40:
        /*001c*/ 	.word	0x00000000
        /*0020*/ 	.short	0x0006
        /*0022*/ 	.short	0x0030
        /*0024*/ 	.byte	0x00, 0xf5, 0x21, 0x00


	//----- nvinfo : EIATTR_KPARAM_INFO
	.align		4
.L_41:
        /*0028*/ 	.byte	0x04, 0x17
        /*002a*/ 	.short	(.L_43 - .L_42)
.L_42:
        /*002c*/ 	.word	0x00000000
        /*0030*/ 	.short	0x0005
        /*0032*/ 	.short	0x0028
        /*0034*/ 	.byte	0x00, 0xf5, 0x21, 0x00


	//----- nvinfo : EIATTR_KPARAM_INFO
	.align		4
.L_43:
        /*0038*/ 	.byte	0x04, 0x17
        /*003a*/ 	.short	(.L_45 - .L_44)
.L_44:
        /*003c*/ 	.word	0x00000000
        /*0040*/ 	.short	0x0004
        /*0042*/ 	.short	0x0020
        /*0044*/ 	.byte	0x00, 0xf5, 0x21, 0x00


	//----- nvinfo : EIATTR_KPARAM_INFO
	.align		4
.L_45:
        /*0048*/ 	.byte	0x04, 0x17
        /*004a*/ 	.short	(.L_47 - .L_46)
.L_46:
        /*004c*/ 	.word	0x00000000
        /*0050*/ 	.short	0x0003
        /*0052*/ 	.short	0x0018
        /*0054*/ 	.byte	0x00, 0xf5, 0x21, 0x00


	//----- nvinfo : EIATTR_KPARAM_INFO
	.align		4
.L_47:
        /*0058*/ 	.byte	0x04, 0x17
        /*005a*/ 	.short	(.L_49 - .L_48)
.L_48:
        /*005c*/ 	.word	0x00000000
        /*0060*/ 	.short	0x0002
        /*0062*/ 	.short	0x0010
        /*0064*/ 	.byte	0x00, 0xf5, 0x21, 0x00


	//----- nvinfo : EIATTR_KPARAM_INFO
	.align		4
.L_49:
        /*0068*/ 	.byte	0x04, 0x17
        /*006a*/ 	.short	(.L_51 - .L_50)
.L_50:
        /*006c*/ 	.word	0x00000000
        /*0070*/ 	.short	0x0001
        /*0072*/ 	.short	0x0008
        /*0074*/ 	.byte	0x00, 0xf0, 0x11, 0x00


	//----- nvinfo : EIATTR_KPARAM_INFO
	.align		4
.L_51:
        /*0078*/ 	.byte	0x04, 0x17
        /*007a*/ 	.short	(.L_53 - .L_52)
.L_52:
        /*007c*/ 	.word	0x00000000
        /*0080*/ 	.short	0x0000
        /*0082*/ 	.short	0x0000
        /*0084*/ 	.byte	0x00, 0xf5, 0x21, 0x00


	//----- nvinfo : EIATTR_SPARSE_MMA_MASK
	.align		4
.L_53:
        /*0088*/ 	.byte	0x03, 0x50
        /*008a*/ 	.short	0x0000


	//----- nvinfo : EIATTR_MAXREG_COUNT
	.align		4
        /*008c*/ 	.byte	0x03, 0x1b
        /*008e*/ 	.short	0x00ff


	//----- nvinfo : EIATTR_MERCURY_ISA_VERSION
	.align		4
        /*0090*/ 	.byte	0x03, 0x5f
        /*0092*/ 	.short	0x0101


	//----- nvinfo : EIATTR_VRC_CTA_INIT_COUNT
	.align		4
        /*0094*/ 	.byte	0x02, 0x4a
	.zero		1
	.zero		1


	//----- nvinfo : EIATTR_EXIT_INSTR_OFFSETS
	.align		4
        /*0098*/ 	.byte	0x04, 0x1c
        /*009a*/ 	.short	(.L_55 - .L_54)


	//   ....[0]....
.L_54:
        /*009c*/ 	.word	0x000000c0


	//   ....[1]....
        /*00a0*/ 	.word	0x00000250


	//   ....[2]....
        /*00a4*/ 	.word	0x00000540


	//----- nvinfo : EIATTR_CRS_STACK_SIZE
	.align		4
.L_55:
        /*00a8*/ 	.byte	0x04, 0x1e
        /*00aa*/ 	.short	(.L_57 - .L_56)
.L_56:
        /*00ac*/ 	.word	0x00000000


	//----- nvinfo : EIATTR_CBANK_PARAM_SIZE
	.align		4
.L_57:
        /*00b0*/ 	.byte	0x03, 0x19
        /*00b2*/ 	.short	0x003c


	//----- nvinfo : EIATTR_PARAM_CBANK
	.align		4
        /*00b4*/ 	.byte	0x04, 0x0a
        /*00b6*/ 	.short	(.L_59 - .L_58)
	.align		4
.L_58:
        /*00b8*/ 	.word	index@(.nv.constant0.G0_d_gpu)
        /*00bc*/ 	.short	0x0380
        /*00be*/ 	.short	0x003c


	//----- nvinfo : EIATTR_SW_WAR
	.align		4
.L_59:
        /*00c0*/ 	.byte	0x04, 0x36
        /*00c2*/ 	.short	(.L_61 - .L_60)
.L_60:
        /*00c4*/ 	.word	0x00000008
.L_61:


//--------------------- .nv.callgraph             --------------------------
	.section	.nv.callgraph,"",@"SHT_CUDA_CALLGRAPH"
	.align	4
	.sectionentsize	8
	.align		4
        /*0000*/ 	.word	0x00000000
	.align		4
        /*0004*/ 	.word	0xffffffff
	.align		4
        /*0008*/ 	.word	0x00000000
	.align		4
        /*000c*/ 	.word	0xfffffffe
	.align		4
        /*0010*/ 	.word	0x00000000
	.align		4
        /*0014*/ 	.word	0xfffffffd
	.align		4
        /*0018*/ 	.word	0x00000000
	.align		4
        /*001c*/ 	.word	0xfffffffc


//--------------------- .text.G1_d_gpu            --------------------------
	.section	.text.G1_d_gpu,"ax",@progbits
	.align	128
        .global         G1_d_gpu
        .type           G1_d_gpu,@function
        .size           G1_d_gpu,(.L_x_11 - G1_d_gpu)
        .other          G1_d_gpu,@"STO_CUDA_ENTRY STV_DEFAULT"
G1_d_gpu:
.text.G1_d_gpu:
[----:B------:R-:W-:Y:S01]  /*0000*/  LDC R1, c[0x0][0x37c] ;  /* 0x0000df00ff017b82 */ /* 0x000fe20000000800 */
[----:B------:R-:W0:Y:S07]  /*0010*/  S2R R3, SR_TID.X ;  /* 0x0000000000037919 */ /* 0x000e2e0000002100 */
[----:B------:R-:W0:Y:S01]  /*0020*/  LDC R0, c[0x0][0x360] ;  /* 0x0000d800ff007b82 */ /* 0x000e220000000800 */
[----:B------:R-:W1:Y:S01]  /*0030*/  LDCU UR6, c[0x0][0x388] ;  /* 0x00007100ff0677ac */ /* 0x000e620008000800 */
[----:B------:R-:W2:Y:S06]  /*0040*/  S2R R2, SR_TID.Y ;  /* 0x0000000000027919 */ /* 0x000eac0000002200 */
[----:B------:R-:W0:Y:S08]  /*0050*/  S2UR UR4, SR_CTAID.X ;  /* 0x00000000000479c3 */ /* 0x000e300000002500 */
[----:B------:R-:W2:Y:S08]  /*0060*/  S2UR UR5, SR_CTAID.Y ;  /* 0x00000000000579c3 */ /* 0x000eb00000002600 */
[----:B------:R-:W2:Y:S01]  /*0070*/  LDC R13, c[0x0][0x364] ;  /* 0x0000d900ff0d7b82 */ /* 0x000ea20000000800 */
[----:B0-----:R-:W-:-:S02]  /*0080*/  IMAD R0, R0, UR4, R3 ;  /* 0x0000000400007c24 */ /* 0x001fc4000f8e0203 */
[----:B--2---:R-:W-:-:S05]  /*0090*/  IMAD R13, R13, UR5, R2 ;  /* 0x000000050d0d7c24 */ /* 0x004fca000f8e0202 */
[----:B------:R-:W-:-:S04]  /*00a0*/  VIMNMX R2, PT, PT, R0, R13, !PT ;  /* 0x0000000d00027248 */ /* 0x000fc80007fe0100 */
[----:B-1----:R-:W-:-:S13]  /*00b0*/  ISETP.GE.AND P0, PT, R2, UR6, PT ;  /* 0x0000000602007c0c */ /* 0x002fda000bf06270 */
[----:B------:R-:W-:Y:S05]  /*00c0*/  @P0 EXIT ;  /* 0x000000000000094d */ /* 0x000fea0003800000 */
[----:B------:R-:W0:Y:S01]  /*00d0*/  LDC R15, c[0x0][0x3a8] ;  /* 0x0000ea00ff0f7b82 */ /* 0x000e220000000800 */
[----:B------:R-:W1:Y:S07]  /*00e0*/  LDCU.64 UR4, c[0x0][0x358] ;  /* 0x00006b00ff0477ac */ /* 0x000e6e0008000a00 */
[----:B------:R-:W0:Y:S08]  /*00f0*/  LDC.64 R6, c[0x0][0x3b0] ;  /* 0x0000ec00ff067b82 */ /* 0x000e300000000a00 */
[----:B------:R-:W2:Y:S08]  /*0100*/  LDC.64 R10, c[0x0][0x3a0] ;  /* 0x0000e800ff0a7b82 */ /* 0x000eb00000000a00 */
[----:B------:R-:W3:Y:S01]  /*0110*/  LDC.64 R8, c[0x0][0x390] ;  /* 0x0000e400ff087b82 */ /* 0x000ee20000000a00 */
[----:B0-----:R-:W-:-:S07]  /*0120*/  IMAD.WIDE R6, R15, 0x4, R6 ;  /* 0x000000040f067825 */ /* 0x001fce00078e0206 */
[----:B------:R-:W0:Y:S01]  /*0130*/  LDC.64 R4, c[0x0][0x398] ;  /* 0x0000e600ff047b82 */ /* 0x000e220000000a00 */
[----:B-1----:R-:W4:Y:S01]  /*0140*/  LDG.E R7, desc[UR4][R6.64] ;  /* 0x0000000406077981 */ /* 0x002f22000c1e1900 */
[----:B------:R-:W-:-:S06]  /*0150*/  IMAD R15, R15, UR6, R0 ;  /* 0x000000060f0f7c24 */ /* 0x000fcc000f8e0200 */
[----:B------:R-:W1:Y:S01]  /*0160*/  LDC.64 R2, c[0x0][0x380] ;  /* 0x0000e000ff027b82 */ /* 0x000e620000000a00 */
[----:B--2---:R-:W-:-:S04]  /*0170*/  IMAD.WIDE.U32 R10, R13, 0x8, R10 ;  /* 0x000000080d0a7825 */ /* 0x004fc800078e000a */
[C---:B---3--:R-:W-:Y:S02]  /*0180*/  IMAD.WIDE R8, R15.reuse, 0x8, R8 ;  /* 0x000000080f087825 */ /* 0x048fe400078e0208 */
[----:B------:R-:W2:Y:S04]  /*0190*/  LDG.E.64 R10, desc[UR4][R10.64] ;  /* 0x000000040a0a7981 */ /* 0x000ea8000c1e1b00 */
[----:B------:R-:W2:Y:S01]  /*01a0*/  LDG.E.64 R8, desc[UR4][R8.64] ;  /* 0x0000000408087981 */ /* 0x000ea2000c1e1b00 */
[----:B0-----:R-:W-:-:S06]  /*01b0*/  IMAD.WIDE R4, R15, 0x8, R4 ;  /* 0x000000080f047825 */ /* 0x001fcc00078e0204 */
[----:B------:R-:W3:Y:S01]  /*01c0*/  LDG.E.64 R4, desc[UR4][R4.64] ;  /* 0x0000000404047981 */ /* 0x000ee2000c1e1b00 */
[----:B----4-:R-:W-:-:S04]  /*01d0*/  IMAD R0, R7, UR6, R0 ;  /* 0x0000000607007c24 */ /* 0x010fc8000f8e0200 */
[----:B------:R-:W-:-:S04]  /*01e0*/  IMAD R13, R0, UR6, R13 ;  /* 0x00000006000d7c24 */ /* 0x000fc8000f8e020d */
[----:B-1----:R-:W-:-:S05]  /*01f0*/  IMAD.WIDE R6, R13, 0x8, R2 ;  /* 0x000000080d067825 */ /* 0x002fca00078e0202 */
[----:B------:R-:W3:Y:S01]  /*0200*/  LDG.E.64 R12, desc[UR4][R6.64] ;  /* 0x00000004060c7981 */ /* 0x000ee2000c1e1b00 */
[----:B--2---:R-:W-:-:S08]  /*0210*/  DMUL R2, R8, R10 ;  /* 0x0000000a08027228 */ /* 0x004fd00000000000 */
[----:B---3--:R-:W-:-:S07]  /*0220*/  DFMA R2, R2, R4, R12 ;  /* 0x000000040202722b */ /* 0x008fce000000000c */
[----:B------:R-:W-:Y:S01]  /*0230*/  STG.E.64 desc[UR4][R6.64], R2 ;  /* 0x0000000206007986 */ /* 0x000fe2000c101b04 */
[----:B------:R-:W-:Y:S05]  /*0240*/  EXIT ;  /* 0x000000000000794d */ /* 0x000fea0003800000 */
.L_x_0:
[----:B------:R-:W-:-:S00]  /*0250*/  BRA `(.L_x_0) ;  /* 0xfffffffc00fc7947 */ /* 0x000fc0000383ffff */
[----:B------:R-:W-:-:S00]  /*0260*/  NOP ;  /* 0x0000000000007918 */ /* 0x000fc00000000000 */
        /* <DEDUP_REMOVED lines=9> */
.L_x_11:


//--------------------- .text.G0_d_gpu            --------------------------
	.section	.text.G0_d_gpu,"ax",@progbits
	.align	128
        .global         G0_d_gpu
        .type           G0_d_gpu,@function
        .size           G0_d_gpu,(.L_x_10 - G0_d_gpu)
        .other          G0_d_gpu,@"STO_CUDA_ENTRY STV_DEFAULT"
G0_d_gpu:
.text.G0_d_gpu:
[----:B------:R-:W-:Y:S01]  /*0000*/  LDC R1, c[0x0][0x37c] ;  /* 0x0000df00ff017b82 */ /* 0x000fe20000000800 */
[----:B------:R-:W0:Y:S07]  /*0010*/  S2R R3, SR_TID.X ;  /* 0x0000000000037919 */ /* 0x000e2e0000002100 */
[----:B------:R-:W0:Y:S01]  /*0020*/  S2UR UR4, SR_CTAID.X ;  /* 0x00000000000479c3 */ /* 0x000e220000002500 */
[----:B------:R-:W1:Y:S01]  /*0030*/  LDCU UR6, c[0x0][0x388] ;  /* 0x00007100ff0677ac */ /* 0x000e620008000800 */
[----:B------:R-:W2:Y:S06]  /*0040*/  S2R R5, SR_TID.Y ;  /* 0x0000000000057919 */ /* 0x000eac0000002200 */
[----:B------:R-:W0:Y:S08]  /*0050*/  LDC R2, c[0x0][0x360] ;  /* 0x0000d800ff027b82 */ /* 0x000e300000000800 */
[----:B------:R-:W2:Y:S08]  /*0060*/  S2UR UR5, SR_CTAID.Y ;  /* 0x00000000000579c3 */ /* 0x000eb00000002600 */
[----:B------:R-:W2:Y:S01]  /*0070*/  LDC R0, c[0x0][0x364] ;  /* 0x0000d900ff007b82 */ /* 0x000ea20000000800 */
[----:B0-----:R-:W-:-:S02]  /*0080*/  IMAD R2, R2, UR4, R3 ;  /* 0x0000000402027c24 */ /* 0x001fc4000f8e0203 */
[----:B--2---:R-:W-:-:S05]  /*0090*/  IMAD R3, R0, UR5, R5 ;  /* 0x0000000500037c24 */ /* 0x004fca000f8e0205 */
[----:B------:R-:W-:-:S04]  /*00a0*/  VIMNMX R0, PT, PT, R2, R3, !PT ;  /* 0x0000000302007248 */ /* 0x000fc80007fe0100 */
[----:B-1----:R-:W-:-:S13]  /*00b0*/  ISETP.GE.AND P0, PT, R0, UR6, PT ;  /* 0x0000000600007c0c */ /* 0x002fda000bf06270 */
[----:B------:R-:W-:Y:S05]  /*00c0*/  @P0 EXIT ;  /* 0x000000000000094d */ /* 0x000fea0003800000 */
[C---:B------:R-:W-:Y:S01]  /*00d0*/  ISETP.NE.AND P0, PT, R2.reuse, R3, PT ;  /* 0x000000030200720c */ /* 0x040fe20003f05270 */
[----:B------:R-:W0:Y:S01]  /*00e0*/  LDCU.64 UR4, c[0x0][0x358] ;  /* 0x00006b00ff0477ac */ /* 0x000e220008000a00 */
[----:B------:R-:W-:-:S11]  /*00f0*/  IMAD R0, R2, UR6, R3 ;  /* 0x0000000602007c24 */ /* 0x000fd6000f8e0203 */
[----:B------:R-:W-:Y:S05]  /*0100*/  @P0 BRA `(.L_x_1) ;  /* 0x0000000000540947 */ /* 0x000fea0003800000 */
[----:B------:R-:W1:Y:S08]  /*0110*/  LDC R15, c[0x0][0x3b8] ;  /* 0x0000ee00ff0f7b82 */ /* 0x000e700000000800 */
[----:B------:R-:W2:Y:S08]  /*0120*/  LDC.64 R8, c[0x0][0x3a8] ;  /* 0x0000ea00ff087b82 */ /* 0x000eb00000000a00 */
[----:B------:R-:W3:Y:S08]  /*0130*/  LDC.64 R10, c[0x0][0x390] ;  /* 0x0000e400ff0a7b82 */ /* 0x000ef00000000a00 */
[----:B------:R-:W4:Y:S01]  /*0140*/  LDC.64 R6, c[0x0][0x3b0] ;  /* 0x0000ec00ff067b82 */ /* 0x000f220000000a00 */
[----:B-1----:R-:W-:-:S07]  /*0150*/  IMAD R15, R15, UR6, R2 ;  /* 0x000000060f0f7c24 */ /* 0x002fce000f8e0202 */
[----:B------:R-:W1:Y:S01]  /*0160*/  LDC.64 R4, c[0x0][0x398] ;  /* 0x0000e600ff047b82 */ /* 0x000e620000000a00 */
[----:B--2---:R-:W-:-:S06]  /*0170*/  IMAD.WIDE.U32 R8, R2, 0x8, R8 ;  /* 0x0000000802087825 */ /* 0x004fcc00078e0008 */
[----:B0-----:R-:W2:Y:S01]  /*0180*/  LDG.E.64 R8, desc[UR4][R8.64] ;  /* 0x0000000408087981 */ /* 0x001ea2000c1e1b00 */
[----:B------:R-:W0:Y:S01]  /*0190*/  LDC.64 R12, c[0x0][0x380] ;  /* 0x0000e000ff0c7b82 */ /* 0x000e220000000a00 */
[----:B---3--:R-:W-:-:S06]  /*01a0*/  IMAD.WIDE R2, R15, 0x8, R10 ;  /* 0x000000080f027825 */ /* 0x008fcc00078e020a */
[----:B------:R-:W2:Y:S04]  /*01b0*/  LDG.E.64 R2, desc[UR4][R2.64] ;  /* 0x0000000402027981 */ /* 0x000ea8000c1e1b00 */
[----:B----4-:R-:W3:Y:S01]  /*01c0*/  LDG.E.64 R6, desc[UR4][R6.64] ;  /* 0x0000000406067981 */ /* 0x010ee2000c1e1b00 */
[----:B-1----:R-:W-:-:S06]  /*01d0*/  IMAD.WIDE R10, R15, 0x8, R4 ;  /* 0x000000080f0a7825 */ /* 0x002fcc00078e0204 */
[----:B------:R-:W4:Y:S01]  /*01e0*/  LDG.E.64 R10, desc[UR4][R10.64] ;  /* 0x000000040a0a7981 */ /* 0x000f22000c1e1b00 */
[----:B0-----:R-:W-:-:S05]  /*01f0*/  IMAD.WIDE R12, R0, 0x8, R12 ;  /* 0x00000008000c7825 */ /* 0x001fca00078e020c */
[----:B------:R-:W4:Y:S01]  /*0200*/  LDG.E.64 R14, desc[UR4][R12.64] ;  /* 0x000000040c0e7981 */ /* 0x000f22000c1e1b00 */
[----:B--2---:R-:W-:-:S08]  /*0210*/  DMUL R4, R2, R8 ;  /* 0x0000000802047228 */ /* 0x004fd00000000000 */
[----:B---3--:R-:W-:-:S08]  /*0220*/  DMUL R4, R6, R4 ;  /* 0x0000000406047228 */ /* 0x008fd00000000000 */
[----:B----4-:R-:W-:-:S07]  /*0230*/  DFMA R4, R4, R10, R14 ;  /* 0x0000000a0404722b */ /* 0x010fce000000000e */
[----:B------:R-:W-:Y:S01]  /*0240*/  STG.E.64 desc[UR4][R12.64], R4 ;  /* 0x000000040c007986 */ /* 0x000fe2000c101b04 */
[----:B------:R-:W-:Y:S05]  /*0250*/  EXIT ;  /* 0x000000000000794d */ /* 0x000fea0003800000 */
.L_x_1:
[----:B------:R-:W1:Y:S08]  /*0260*/  LDC.64 R6, c[0x0][0x3a0] ;  /* 0x0000e800ff067b82 */ /* 0x000e700000000a00 */
[----:B------:R-:W2:Y:S08]  /*0270*/  LDC R15, c[0x0][0x3b8] ;  /* 0x0000ee00ff0f7b82 */ /* 0x000eb00000000800 */
[----:B------:R-:W3:Y:S01]  /*0280*/  LDC.64 R10, c[0x0][0x3a8] ;  /* 0x0000ea00ff0a7b82 */ /* 0x000ee20000000a00 */
[----:B-1----:R-:W-:-:S07]  /*0290*/  IMAD.WIDE.U32 R4, R3, 0x8, R6 ;  /* 0x0000000803047825 */ /* 0x002fce00078e0006 */
[----:B------:R-:W1:Y:S01]  /*02a0*/  LDC.64 R12, c[0x0][0x398] ;  /* 0x0000e600ff0c7b82 */ /* 0x000e620000000a00 */
[----:B------:R-:W-:Y:S01]  /*02b0*/  IMAD.WIDE R6, R2, 0x8, R6 ;  /* 0x0000000802067825 */ /* 0x000fe200078e0206 */
[----:B0-----:R-:W4:Y:S06]  /*02c0*/  LDG.E.64 R4, desc[UR4][R4.64] ;  /* 0x0000000404047981 */ /* 0x001f2c000c1e1b00 */
[----:B------:R-:W0:Y:S01]  /*02d0*/  LDC.64 R8, c[0x0][0x390] ;  /* 0x0000e400ff087b82 */ /* 0x000e220000000a00 */
[----:B------:R-:W4:Y:S01]  /*02e0*/  LDG.E.64 R6, desc[UR4][R6.64] ;  /* 0x0000000406067981 */ /* 0x000f22000c1e1b00 */
[----:B--2---:R-:W-:-:S02]  /*02f0*/  IMAD R17, R15, UR6, R2 ;  /* 0x000000060f117c24 */ /* 0x004fc4000f8e0202 */
[----:B------:R-:W-:Y:S02]  /*0300*/  IMAD R15, R15, UR6, R3 ;  /* 0x000000060f0f7c24 */ /* 0x000fe4000f8e0203 */
[----:B---3--:R-:W-:-:S06]  /*0310*/  IMAD.WIDE.U32 R2, R3, 0x8, R10 ;  /* 0x0000000803027825 */ /* 0x008fcc00078e000a */
[----:B------:R-:W2:Y:S01]  /*0320*/  LDG.E.64 R2, desc[UR4][R2.64] ;  /* 0x0000000402027981 */ /* 0x000ea2000c1e1b00 */
[----:B-1----:R-:W-:-:S04]  /*0330*/  IMAD.WIDE R10, R17, 0x8, R12 ;  /* 0x00000008110a7825 */ /* 0x002fc800078e020c */
[----:B------:R-:W-:Y:S02]  /*0340*/  IMAD.WIDE R12, R15, 0x8, R12 ;  /* 0x000000080f0c7825 */ /* 0x000fe400078e020c */
[----:B------:R-:W3:Y:S02]  /*0350*/  LDG.E.64 R10, desc[UR4][R10.64] ;  /* 0x000000040a0a7981 */ /* 0x000ee4000c1e1b00 */
[----:B0-----:R-:W-:Y:S02]  /*0360*/  IMAD.WIDE R16, R17, 0x8, R8 ;  /* 0x0000000811107825 */ /* 0x001fe400078e0208 */
[----:B------:R-:W3:Y:S04]  /*0370*/  LDG.E.64 R12, desc[UR4][R12.64] ;  /* 0x000000040c0c7981 */ /* 0x000ee8000c1e1b00 */
[----:B------:R-:W2:Y:S01]  /*0380*/  LDG.E.64 R8, desc[UR4][R16.64] ;  /* 0x0000000410087981 */ /* 0x000ea2000c1e1b00 */
[----:B------:R-:W-:Y:S01]  /*0390*/  BSSY.RECONVERGENT B0, `(.L_x_2) ;  /* 0x0000015000007945 */ /* 0x000fe20003800200 */
[----:B----4-:R-:W-:-:S06]  /*03a0*/  DADD R4, R4, -R6 ;  /* 0x0000000004047229 */ /* 0x010fcc0000000806 */
[----:B------:R-:W0:Y:S01]  /*03b0*/  MUFU.RCP64H R7, R5 ;  /* 0x0000000500077308 */ /* 0x000e220000001800 */
[----:B------:R-:W-:-:S06]  /*03c0*/  IMAD.MOV.U32 R6, RZ, RZ, 0x1 ;  /* 0x00000001ff067424 */ /* 0x000fcc00078e00ff */
[----:B0-----:R-:W-:-:S08]  /*03d0*/  DFMA R14, -R4, R6, 1 ;  /* 0x3ff00000040e742b */ /* 0x001fd00000000106 */
[----:B------:R-:W-:-:S08]  /*03e0*/  DFMA R14, R14, R14, R14 ;  /* 0x0000000e0e0e722b */ /* 0x000fd0000000000e */
[----:B------:R-:W-:Y:S02]  /*03f0*/  DFMA R14, R6, R14, R6 ;  /* 0x0000000e060e722b */ /* 0x000fe40000000006 */
[----:B--2---:R-:W-:Y:S02]  /*0400*/  DMUL R2, R8, R2 ;  /* 0x0000000208027228 */ /* 0x004fe40000000000 */
[----:B---3--:R-:W-:-:S04]  /*0410*/  DADD R6, R10, -R12 ;  /* 0x000000000a067229 */ /* 0x008fc8000000080c */
[----:B------:R-:W-:-:S04]  /*0420*/  DFMA R8, -R4, R14, 1 ;  /* 0x3ff000000408742b */ /* 0x000fc8000000010e */
[----:B------:R-:W-:-:S04]  /*0430*/  DMUL R6, R2, R6 ;  /* 0x0000000602067228 */ /* 0x000fc80000000000 */
[----:B------:R-:W-:-:S08]  /*0440*/  DFMA R8, R14, R8, R14 ;  /* 0x000000080e08722b */ /* 0x000fd0000000000e */
[----:B------:R-:W-:-:S08]  /*0450*/  DMUL R2, R6, R8 ;  /* 0x0000000806027228 */ /* 0x000fd00000000000 */
[----:B------:R-:W-:-:S08]  /*0460*/  DFMA R10, -R4, R2, R6 ;  /* 0x00000002040a722b */ /* 0x000fd00000000106 */
[----:B------:R-:W-:Y:S01]  /*0470*/  DFMA R2, R8, R10, R2 ;  /* 0x0000000a0802722b */ /* 0x000fe20000000002 */
[----:B------:R-:W-:-:S09]  /*0480*/  FSETP.GEU.AND P1, PT, |R7|, 6.5827683646048100446e-37, PT ;  /* 0x036000000700780b */ /* 0x000fd20003f2e200 */
[----:B------:R-:W-:-:S05]  /*0490*/  FFMA R8, RZ, R5, R3 ;  /* 0x00000005ff087223 */ /* 0x000fca0000000003 */
[----:B------:R-:W-:-:S13]  /*04a0*/  FSETP.GT.AND P0, PT, |R8|, 1.469367938527859385e-39, PT ;  /* 0x001000000800780b */ /* 0x000fda0003f04200 */
[----:B------:R-:W-:Y:S05]  /*04b0*/  @P0 BRA P1, `(.L_x_3) ;  /* 0x0000000000080947 */ /* 0x000fea0000800000 */
[----:B------:R-:W-:-:S07]  /*04c0*/  MOV R10, 0x4e0 ;  /* 0x000004e0000a7802 */ /* 0x000fce0000000f00 */
[----:B------:R-:W-:Y:S05]  /*04d0*/  CALL.REL.NOINC `($__internal_0_$__cuda_sm20_div_rn_f64_full) ;  /* 0x00000000001c7944 */ /* 0x000fea0003c00000 */
.L_x_3:
[----:B------:R-:W-:Y:S05]  /*04e0*/  BSYNC.RECONVERGENT B0 ;  /* 0x0000000000007941 */ /* 0x000fea0003800200 */
.L_x_2:
[----:B------:R-:W0:Y:S02]  /*04f0*/  LDC.64 R4, c[0x0][0x380] ;  /* 0x0000e000ff047b82 */ /* 0x000e240000000a00 */
[----:B0-----:R-:W-:-:S05]  /*0500*/  IMAD.WIDE R6, R0, 0x8, R4 ;  /* 0x0000000800067825 */ /* 0x001fca00078e0204 */
[----:B------:R-:W2:Y:S02]  /*0510*/  LDG.E.64 R4, desc[UR4][R6.64] ;  /* 0x0000000406047981 */ /* 0x000ea4000c1e1b00 */
[----:B--2---:R-:W-:-:S07]  /*0520*/  DADD R4, R4, R2 ;  /* 0x0000000004047229 */ /* 0x004fce0000000002 */
[----:B------:R-:W-:Y:S01]  /*0530*/  STG.E.64 desc[UR4][R6.64], R4 ;  /* 0x0000000406007986 */ /* 0x000fe2000c101b04 */
[----:B------:R-:W-:Y:S05]  /*0540*/  EXIT ;  /* 0x000000000000794d */ /* 0x000fea0003800000 */
        .weak           $__internal_0_$__cuda_sm20_div_rn_f64_full
        .type           $__internal_0_$__cuda_sm20_div_rn_f64_full,@function
        .size           $__internal_0_$__cuda_sm20_div_rn_f64_full,(.L_x_10 - $__internal_0_$__cuda_sm20_div_rn_f64_full)
$__internal_0_$__cuda_sm20_div_rn_f64_full:
[C---:B------:R-:W-:Y:S01]  /*0550*/  FSETP.GEU.AND P0, PT, |R5|.reuse, 1.469367938527859385e-39, PT ;  /* 0x001000000500780b */ /* 0x040fe20003f0e200 */
[----:B------:R-:W-:Y:S01]  /*0560*/  IMAD.MOV.U32 R16, RZ, RZ, 0x1 ;  /* 0x00000001ff107424 */ /* 0x000fe200078e00ff */
[----:B------:R-:W-:Y:S01]  /*0570*/  LOP3.LUT R2, R5, 0x800fffff, RZ, 0xc0, !PT ;  /* 0x800fffff05027812 */ /* 0x000fe200078ec0ff */
[----:B------:R-:W-:Y:S01]  /*0580*/  BSSY.RECONVERGENT B1, `(.L_x_4) ;  /* 0x0000055000017945 */ /* 0x000fe20003800200 */
[C---:B------:R-:W-:Y:S02]  /*0590*/  FSETP.GEU.AND P2, PT, |R7|.reuse, 1.469367938527859385e-39, PT ;  /* 0x001000000700780b */ /* 0x040fe40003f4e200 */
[----:B------:R-:W-:Y:S01]  /*05a0*/  LOP3.LUT R3, R2, 0x3ff00000, RZ, 0xfc, !PT ;  /* 0x3ff0000002037812 */ /* 0x000fe200078efcff */
[----:B------:R-:W-:Y:S01]  /*05b0*/  IMAD.MOV.U32 R2, RZ, RZ, R4 ;  /* 0x000000ffff027224 */ /* 0x000fe200078e0004 */
[----:B------:R-:W-:Y:S02]  /*05c0*/  LOP3.LUT R11, R7, 0x7ff00000, RZ, 0xc0, !PT ;  /* 0x7ff00000070b7812 */ /* 0x000fe400078ec0ff */
[----:B------:R-:W-:-:S03]  /*05d0*/  LOP3.LUT R14, R5, 0x7ff00000, RZ, 0xc0, !PT ;  /* 0x7ff00000050e7812 */ /* 0x000fc600078ec0ff */
[----:B------:R-:W-:Y:S01]  /*05e0*/  @!P0 DMUL R2, R4, 8.98846567431157953865e+307 ;  /* 0x7fe0000004028828 */ /* 0x000fe20000000000 */
[----:B------:R-:W-:-:S03]  /*05f0*/  ISETP.GE.U32.AND P1, PT, R11, R14, PT ;  /* 0x0000000e0b00720c */ /* 0x000fc60003f26070 */
[----:B------:R-:W-:Y:S01]  /*0600*/  @!P2 LOP3.LUT R12, R5, 0x7ff00000, RZ, 0xc0, !PT ;  /* 0x7ff00000050ca812 */ /* 0x000fe200078ec0ff */
[----:B------:R-:W-:Y:S01]  /*0610*/  @!P2 IMAD.MOV.U32 R18, RZ, RZ, RZ ;  /* 0x000000ffff12a224 */ /* 0x000fe200078e00ff */
[----:B------:R-:W0:Y:S02]  /*0620*/  MUFU.RCP64H R17, R3 ;  /* 0x0000000300117308 */ /* 0x000e240000001800 */
[----:B------:R-:W-:Y:S01]  /*0630*/  @!P2 ISETP.GE.U32.AND P3, PT, R11, R12, PT ;  /* 0x0000000c0b00a20c */ /* 0x000fe20003f66070 */
[----:B------:R-:W-:-:S05]  /*0640*/  IMAD.MOV.U32 R12, RZ, RZ, 0x1ca00000 ;  /* 0x1ca00000ff0c7424 */ /* 0x000fca00078e00ff */
[----:B------:R-:W-:-:S04]  /*0650*/  @!P2 SEL R13, R12, 0x63400000, !P3 ;  /* 0x634000000c0da807 */ /* 0x000fc80005800000 */
[----:B------:R-:W-:-:S04]  /*0660*/  @!P2 LOP3.LUT R13, R13, 0x80000000, R7, 0xf8, !PT ;  /* 0x800000000d0da812 */ /* 0x000fc800078ef807 */
[----:B------:R-:W-:Y:S01]  /*0670*/  @!P2 LOP3.LUT R19, R13, 0x100000, RZ, 0xfc, !PT ;  /* 0x001000000d13a812 */ /* 0x000fe200078efcff */
[----:B0-----:R-:W-:-:S08]  /*0680*/  DFMA R8, R16, -R2, 1 ;  /* 0x3ff000001008742b */ /* 0x001fd00000000802 */
[----:B------:R-:W-:-:S08]  /*0690*/  DFMA R8, R8, R8, R8 ;  /* 0x000000080808722b */ /* 0x000fd00000000008 */
[----:B------:R-:W-:Y:S01]  /*06a0*/  DFMA R16, R16, R8, R16 ;  /* 0x000000081010722b */ /* 0x000fe20000000010 */
[----:B------:R-:W-:Y:S01]  /*06b0*/  SEL R9, R12, 0x63400000, !P1 ;  /* 0x634000000c097807 */ /* 0x000fe20004800000 */
[----:B------:R-:W-:-:S03]  /*06c0*/  IMAD.MOV.U32 R8, RZ, RZ, R6 ;  /* 0x000000ffff087224 */ /* 0x000fc600078e0006 */
[----:B------:R-:W-:-:S03]  /*06d0*/  LOP3.LUT R9, R9, 0x800fffff, R7, 0xf8, !PT ;  /* 0x800fffff09097812 */ /* 0x000fc600078ef807 */
[----:B------:R-:W-:-:S03]  /*06e0*/  DFMA R20, R16, -R2, 1 ;  /* 0x3ff000001014742b */ /* 0x000fc60000000802 */
[----:B------:R-:W-:-:S05]  /*06f0*/  @!P2 DFMA R8, R8, 2, -R18 ;  /* 0x400000000808a82b */ /* 0x000fca0000000812 */
[----:B------:R-:W-:Y:S01]  /*0700*/  DFMA R16, R16, R20, R16 ;  /* 0x000000141010722b */ /* 0x000fe20000000010 */
[----:B------:R-:W-:Y:S02]  /*0710*/  IMAD.MOV.U32 R21, RZ, RZ, R11 ;  /* 0x000000ffff157224 */ /* 0x000fe400078e000b */
[----:B------:R-:W-:Y:S01]  /*0720*/  IMAD.MOV.U32 R20, RZ, RZ, R14 ;  /* 0x000000ffff147224 */ /* 0x000fe200078e000e */
[----:B------:R-:W-:Y:S02]  /*0730*/  @!P0 LOP3.LUT R20, R3, 0x7ff00000, RZ, 0xc0, !PT ;  /* 0x7ff0000003148812 */ /* 0x000fe400078ec0ff */
[----:B------:R-:W-:Y:S02]  /*0740*/  @!P2 LOP3.LUT R21, R9, 0x7ff00000, RZ, 0xc0, !PT ;  /* 0x7ff000000915a812 */ /* 0x000fe400078ec0ff */
[----:B------:R-:W-:Y:S01]  /*0750*/  DMUL R18, R16, R8 ;  /* 0x0000000810127228 */ /* 0x000fe20000000000 */
[----:B------:R-:W-:Y:S02]  /*0760*/  VIADD R22, R20, 0xffffffff ;  /* 0xffffffff14167836 */ /* 0x000fe40000000000 */
[----:B------:R-:W-:-:S05]  /*0770*/  VIADD R13, R21, 0xffffffff ;  /* 0xffffffff150d7836 */ /* 0x000fca0000000000 */
[----:B------:R-:W-:Y:S01]  /*0780*/  DFMA R14, R18, -R2, R8 ;  /* 0x80000002120e722b */ /* 0x000fe20000000008 */
[----:B------:R-:W-:-:S04]  /*0790*/  ISETP.GT.U32.AND P0, PT, R13, 0x7feffffe, PT ;  /* 0x7feffffe0d00780c */ /* 0x000fc80003f04070 */
[----:B------:R-:W-:-:S03]  /*07a0*/  ISETP.GT.U32.OR P0, PT, R22, 0x7feffffe, P0 ;  /* 0x7feffffe1600780c */ /* 0x000fc60000704470 */
[----:B------:R-:W-:-:S10]  /*07b0*/  DFMA R14, R16, R14, R18 ;  /* 0x0000000e100e722b */ /* 0x000fd40000000012 */
[----:B------:R-:W-:Y:S05]  /*07c0*/  @P0 BRA `(.L_x_5) ;  /* 0x00000000006c0947 */ /* 0x000fea0003800000 */
[----:B------:R-:W-:-:S04]  /*07d0*/  LOP3.LUT R16, R5, 0x7ff00000, RZ, 0xc0, !PT ;  /* 0x7ff0000005107812 */ /* 0x000fc800078ec0ff */
[CC--:B------:R-:W-:Y:S02]  /*07e0*/  VIADDMNMX R6, R11.reuse, -R16.reuse, 0xb9600000, !PT ;  /* 0xb96000000b067446 */ /* 0x0c0fe40007800910 */
[----:B------:R-:W-:Y:S02]  /*07f0*/  ISETP.GE.U32.AND P0, PT, R11, R16, PT ;  /* 0x000000100b00720c */ /* 0x000fe40003f06070 */
[----:B------:R-:W-:Y:S02]  /*0800*/  VIMNMX R6, PT, PT, R6, 0x46a00000, PT ;  /* 0x46a0000006067848 */ /* 0x000fe40003fe0100 */
[----:B------:R-:W-:-:S05]  /*0810*/  SEL R11, R12, 0x63400000, !P0 ;  /* 0x634000000c0b7807 */ /* 0x000fca0004000000 */
[----:B------:R-:W-:Y:S02]  /*0820*/  IMAD.IADD R11, R6, 0x1, -R11 ;  /* 0x00000001060b7824 */ /* 0x000fe400078e0a0b */
[----:B------:R-:W-:Y:S02]  /*0830*/  IMAD.MOV.U32 R6, RZ, RZ, RZ ;  /* 0x000000ffff067224 */ /* 0x000fe400078e00ff */
[----:B------:R-:W-:-:S06]  /*0840*/  VIADD R7, R11, 0x7fe00000 ;  /* 0x7fe000000b077836 */ /* 0x000fcc0000000000 */
[----:B------:R-:W-:-:S10]  /*0850*/  DMUL R12, R14, R6 ;  /* 0x000000060e0c7228 */ /* 0x000fd40000000000 */
[----:B------:R-:W-:-:S13]  /*0860*/  FSETP.GTU.AND P0, PT, |R13|, 1.469367938527859385e-39, PT ;  /* 0x001000000d00780b */ /* 0x000fda0003f0c200 */
[----:B------:R-:W-:Y:S05]  /*0870*/  @P0 BRA `(.L_x_6) ;  /* 0x0000000000940947 */ /* 0x000fea0003800000 */
[----:B------:R-:W-:Y:S01]  /*0880*/  DFMA R2, R14, -R2, R8 ;  /* 0x800000020e02722b */ /* 0x000fe20000000008 */
[----:B------:R-:W-:-:S09]  /*0890*/  IMAD.MOV.U32 R6, RZ, RZ, RZ ;  /* 0x000000ffff067224 */ /* 0x000fd200078e00ff */
[C---:B------:R-:W-:Y:S02]  /*08a0*/  FSETP.NEU.AND P0, PT, R3.reuse, RZ, PT ;  /* 0x000000ff0300720b */ /* 0x040fe40003f0d000 */
[----:B------:R-:W-:-:S04]  /*08b0*/  LOP3.LUT R5, R3, 0x80000000, R5, 0x48, !PT ;  /* 0x8000000003057812 */ /* 0x000fc800078e4805 */
[----:B------:R-:W-:-:S07]  /*08c0*/  LOP3.LUT R7, R5, R7, RZ, 0xfc, !PT ;  /* 0x0000000705077212 */ /* 0x000fce00078efcff */
[----:B------:R-:W-:Y:S05]  /*08d0*/  @!P0 BRA `(.L_x_6) ;  /* 0x00000000007c8947 */ /* 0x000fea0003800000 */
[----:B------:R-:W-:Y:S01]  /*08e0*/  IMAD.MOV R3, RZ, RZ, -R11 ;  /* 0x000000ffff037224 */ /* 0x000fe200078e0a0b */
[----:B------:R-:W-:Y:S01]  /*08f0*/  DMUL.RP R6, R14, R6 ;  /* 0x000000060e067228 */ /* 0x000fe20000008000 */
[----:B------:R-:W-:Y:S01]  /*0900*/  IMAD.MOV.U32 R2, RZ, RZ, RZ ;  /* 0x000000ffff027224 */ /* 0x000fe200078e00ff */
[----:B------:R-:W-:-:S05]  /*0910*/  IADD3 R11, PT, PT, -R11, -0x43300000, RZ ;  /* 0xbcd000000b0b7810 */ /* 0x000fca0007ffe1ff */
[----:B------:R-:W-:-:S03]  /*0920*/  DFMA R2, R12, -R2, R14 ;  /* 0x800000020c02722b */ /* 0x000fc6000000000e */
[----:B------:R-:W-:-:S07]  /*0930*/  LOP3.LUT R5, R7, R5, RZ, 0x3c, !PT ;  /* 0x0000000507057212 */ /* 0x000fce00078e3cff */
[----:B------:R-:W-:-:S04]  /*0940*/  FSETP.NEU.AND P0, PT, |R3|, R11, PT ;  /* 0x0000000b0300720b */ /* 0x000fc80003f0d200 */
[----:B------:R-:W-:Y:S02]  /*0950*/  FSEL R12, R6, R12, !P0 ;  /* 0x0000000c060c7208 */ /* 0x000fe40004000000 */
[----:B------:R-:W-:Y:S01]  /*0960*/  FSEL R13, R5, R13, !P0 ;  /* 0x0000000d050d7208 */ /* 0x000fe20004000000 */
[----:B------:R-:W-:Y:S06]  /*0970*/  BRA `(.L_x_6) ;  /* 0x0000000000547947 */ /* 0x000fec0003800000 */
.L_x_5:
[----:B------:R-:W-:-:S14]  /*0980*/  DSETP.NAN.AND P0, PT, R6, R6, PT ;  /* 0x000000060600722a */ /* 0x000fdc0003f08000 */
[----:B------:R-:W-:Y:S05]  /*0990*/  @P0 BRA `(.L_x_7) ;  /* 0x0000000000440947 */ /* 0x000fea0003800000 */
[----:B------:R-:W-:-:S14]  /*09a0*/  DSETP.NAN.AND P0, PT, R4, R4, PT ;  /* 0x000000040400722a */ /* 0x000fdc0003f08000 */
[----:B------:R-:W-:Y:S05]  /*09b0*/  @P0 BRA `(.L_x_8) ;  /* 0x0000000000300947 */ /* 0x000fea0003800000 */
[----:B------:R-:W-:Y:S01]  /*09c0*/  ISETP.NE.AND P0, PT, R21, R20, PT ;  /* 0x000000141500720c */ /* 0x000fe20003f05270 */
[----:B------:R-:W-:Y:S02]  /*09d0*/  IMAD.MOV.U32 R12, RZ, RZ, 0x0 ;  /* 0x00000000ff0c7424 */ /* 0x000fe400078e00ff */
[----:B------:R-:W-:-:S10]  /*09e0*/  IMAD.MOV.U32 R13, RZ, RZ, -0x80000 ;  /* 0xfff80000ff0d7424 */ /* 0x000fd400078e00ff */
[----:B------:R-:W-:Y:S05]  /*09f0*/  @!P0 BRA `(.L_x_6) ;  /* 0x0000000000348947 */ /* 0x000fea0003800000 */
[----:B------:R-:W-:Y:S02]  /*0a00*/  ISETP.NE.AND P0, PT, R21, 0x7ff00000, PT ;  /* 0x7ff000001500780c */ /* 0x000fe40003f05270 */
[----:B------:R-:W-:Y:S02]  /*0a10*/  LOP3.LUT R13, R7, 0x80000000, R5, 0x48, !PT ;  /* 0x80000000070d7812 */ /* 0x000fe400078e4805 */
[----:B------:R-:W-:-:S13]  /*0a20*/  ISETP.EQ.OR P0, PT, R20, RZ, !P0 ;  /* 0x000000ff1400720c */ /* 0x000fda0004702670 */
[----:B------:R-:W-:Y:S01]  /*0a30*/  @P0 LOP3.LUT R2, R13, 0x7ff00000, RZ, 0xfc, !PT ;  /* 0x7ff000000d020812 */ /* 0x000fe200078efcff */
[----:B------:R-:W-:Y:S02]  /*0a40*/  @!P0 IMAD.MOV.U32 R12, RZ, RZ, RZ ;  /* 0x000000ffff0c8224 */ /* 0x000fe400078e00ff */
[----:B------:R-:W-:Y:S02]  /*0a50*/  @P0 IMAD.MOV.U32 R12, RZ, RZ, RZ ;  /* 0x000000ffff0c0224 */ /* 0x000fe400078e00ff */
[----:B------:R-:W-:Y:S01]  /*0a60*/  @P0 IMAD.MOV.U32 R13, RZ, RZ, R2 ;  /* 0x000000ffff0d0224 */ /* 0x000fe200078e0002 */
[----:B------:R-:W-:Y:S06]  /*0a70*/  BRA `(.L_x_6) ;  /* 0x0000000000147947 */ /* 0x000fec0003800000 */
.L_x_8:
[----:B------:R-:W-:Y:S01]  /*0a80*/  LOP3.LUT R13, R5, 0x80000, RZ, 0xfc, !PT ;  /* 0x00080000050d7812 */ /* 0x000fe200078efcff */
[----:B------:R-:W-:Y:S01]  /*0a90*/  IMAD.MOV.U32 R12, RZ, RZ, R4 ;  /* 0x000000ffff0c7224 */ /* 0x000fe200078e0004 */
[----:B------:R-:W-:Y:S06]  /*0aa0*/  BRA `(.L_x_6) ;  /* 0x0000000000087947 */ /* 0x000fec0003800000 */
.L_x_7:
[----:B------:R-:W-:Y:S01]  /*0ab0*/  LOP3.LUT R13, R7, 0x80000, RZ, 0xfc, !PT ;  /* 0x00080000070d7812 */ /* 0x000fe200078efcff */
[----:B------:R-:W-:-:S07]  /*0ac0*/  IMAD.MOV.U32 R12, RZ, RZ, R6 ;  /* 0x000000ffff0c7224 */ /* 0x000fce00078e0006 */
.L_x_6:
[----:B------:R-:W-:Y:S05]  /*0ad0*/  BSYNC.RECONVERGENT B1 ;  /* 0x0000000000017941 */ /* 0x000fea0003800200 */
.L_x_4:
[----:B------:R-:W-:Y:S02]  /*0ae0*/  IMAD.MOV.U32 R11, RZ, RZ, 0x0 ;  /* 0x00000000ff0b7424 */ /* 0x000fe400078e00ff */
[----:B------:R-:W-:Y:S02]  /*0af0*/  IMAD.MOV.U32 R2, RZ, RZ, R12 ;  /* 0x000000ffff027224 */ /* 0x000fe400078e000c */
[----:B------:R-:W-:Y:S01]  /*0b00*/  IMAD.MOV.U32 R3, RZ, RZ, R13 ;  /* 0x000000ffff037224 */ /* 0x000fe200078e000d */
[----:B------:R-:W-:Y:S06]  /*0b10*/  RET.REL.NODEC R10 `(G0_d_gpu) ;  /* 0xfffffff40a387950 */ /* 0x000fec0003c3ffff */
.L_x_9:
        /* <DEDUP_REMOVED lines=14> */
.L_x_10:


//--------------------- .nv.shared.reserved.0     --------------------------
	.section	.nv.shared.reserved.0,"aw",@nobits
	.weak		__nv_reservedSMEM_offset_0_alias
	.size		__nv_reservedSMEM_offset_0_alias, 0, 64
	.other		__nv_reservedSMEM_offset_0_alias,@"STO_CUDA_RESERVED_SHARED STV_DEFAULT"
__nv_reservedSMEM_offset_0_alias:
	.zero		0
	.zero		64


//--------------------- .nv.constant0.G1_d_gpu    --------------------------
	.section	.nv.constant0.G1_d_gpu,"a",@progbits
	.sectionflags	@""
	.align	4
.nv.constant0.G1_d_gpu:
	.zero		952


//--------------------- .nv.constant0.G0_d_gpu    --------------------------
	.section	.nv.constant0.G0_d_gpu,"a",@progbits
	.sectionflags	@""
	.align	4
.nv.constant0.G0_d_gpu:
	.zero		956


//--------------------- SYMBOLS --------------------------

	.type		.nv.reservedSmem.offset0,@object
	.size		.nv.reservedSmem.offset0,0x4
